//
// Generated by NVIDIA NVVM Compiler
//
// Compiler Build ID: CL-36424714
// Cuda compilation tools, release 13.0, V13.0.88
// Based on NVVM 20.0.0
//

.version 9.0
.target sm_100
.address_size 64

	// .globl	_Z18test_decode_kernelPjPai

.visible .entry _Z18test_decode_kernelPjPai(
	.param .u64 .ptr .align 1 _Z18test_decode_kernelPjPai_param_0,
	.param .u64 .ptr .align 1 _Z18test_decode_kernelPjPai_param_1,
	.param .u32 _Z18test_decode_kernelPjPai_param_2
)
{
	.reg .pred 	%p<2>;
	.reg .b32 	%r<79>;
	.reg .b64 	%rd<9>;

	ld.param.u64 	%rd1, [_Z18test_decode_kernelPjPai_param_0];
	ld.param.u64 	%rd2, [_Z18test_decode_kernelPjPai_param_1];
	ld.param.u32 	%r2, [_Z18test_decode_kernelPjPai_param_2];
	mov.u32 	%r3, %ctaid.x;
	mov.u32 	%r4, %ntid.x;
	mov.u32 	%r5, %tid.x;
	mad.lo.s32 	%r1, %r3, %r4, %r5;
	setp.ge.s32 	%p1, %r1, %r2;
	@%p1 bra 	$L__BB0_2;
	cvta.to.global.u64 	%rd3, %rd1;
	cvta.to.global.u64 	%rd4, %rd2;
	mul.wide.s32 	%rd5, %r1, 4;
	add.s64 	%rd6, %rd3, %rd5;
	shl.b32 	%r30, %r1, 4;
	cvt.s64.s32 	%rd7, %r30;
	add.s64 	%rd8, %rd4, %rd7;
	ld.global.u32 	%r7, [%rd6];
	// begin inline asm
	lop3.b32 %r10, %r7, 50529027, 0, 234;

	// end inline asm
	or.b32  	%r31, %r10, -2139062144;
	and.b32  	%r32, %r10, -2139062144;
	add.s32 	%r33, %r31, -33686018;
	xor.b32  	%r34, %r32, %r33;
	xor.b32  	%r35, %r34, -2139062144;
	xor.b32  	%r36, %r10, 33686018;
	xor.b32  	%r37, %r35, %r10;
	and.b32  	%r8, %r37, %r36;
	// begin inline asm
	prmt.b32 %r8, %r8, 0, 0xba98;
	// end inline asm
	// begin inline asm
	prmt.b32 %r10, %r10, 0, 0xba98;
	// end inline asm
	xor.b32  	%r38, %r10, 2139062143;
	not.b32 	%r39, %r8;
	and.b32  	%r40, %r35, %r39;
	and.b32  	%r41, %r38, %r8;
	or.b32  	%r42, %r41, %r40;
	st.global.u32 	[%rd8], %r42;
	shr.u32 	%r13, %r7, 2;
	// begin inline asm
	lop3.b32 %r16, %r13, 50529027, 0, 234;

	// end inline asm
	or.b32  	%r43, %r16, -2139062144;
	and.b32  	%r44, %r16, -2139062144;
	add.s32 	%r45, %r43, -33686018;
	xor.b32  	%r46, %r44, %r45;
	xor.b32  	%r47, %r46, -2139062144;
	xor.b32  	%r48, %r16, 33686018;
	xor.b32  	%r49, %r47, %r16;
	and.b32  	%r14, %r49, %r48;
	// begin inline asm
	prmt.b32 %r14, %r14, 0, 0xba98;
	// end inline asm
	// begin inline asm
	prmt.b32 %r16, %r16, 0, 0xba98;
	// end inline asm
	xor.b32  	%r50, %r16, 2139062143;
	not.b32 	%r51, %r14;
	and.b32  	%r52, %r47, %r51;
	and.b32  	%r53, %r50, %r14;
	or.b32  	%r54, %r53, %r52;
	st.global.u32 	[%rd8+4], %r54;
	shr.u32 	%r19, %r7, 4;
	// begin inline asm
	lop3.b32 %r22, %r19, 50529027, 0, 234;

	// end inline asm
	or.b32  	%r55, %r22, -2139062144;
	and.b32  	%r56, %r22, -2139062144;
	add.s32 	%r57, %r55, -33686018;
	xor.b32  	%r58, %r56, %r57;
	xor.b32  	%r59, %r58, -2139062144;
	xor.b32  	%r60, %r22, 33686018;
	xor.b32  	%r61, %r59, %r22;
	and.b32  	%r20, %r61, %r60;
	// begin inline asm
	prmt.b32 %r20, %r20, 0, 0xba98;
	// end inline asm
	// begin inline asm
	prmt.b32 %r22, %r22, 0, 0xba98;
	// end inline asm
	xor.b32  	%r62, %r22, 2139062143;
	not.b32 	%r63, %r20;
	and.b32  	%r64, %r59, %r63;
	and.b32  	%r65, %r62, %r20;
	or.b32  	%r66, %r65, %r64;
	st.global.u32 	[%rd8+8], %r66;
	shr.u32 	%r25, %r7, 6;
	// begin inline asm
	lop3.b32 %r28, %r25, 50529027, 0, 234;

	// end inline asm
	or.b32  	%r67, %r28, -2139062144;
	and.b32  	%r68, %r28, -2139062144;
	add.s32 	%r69, %r67, -33686018;
	xor.b32  	%r70, %r68, %r69;
	xor.b32  	%r71, %r70, -2139062144;
	xor.b32  	%r72, %r28, 33686018;
	xor.b32  	%r73, %r71, %r28;
	and.b32  	%r26, %r73, %r72;
	// begin inline asm
	prmt.b32 %r26, %r26, 0, 0xba98;
	// end inline asm
	// begin inline asm
	prmt.b32 %r28, %r28, 0, 0xba98;
	// end inline asm
	xor.b32  	%r74, %r28, 2139062143;
	not.b32 	%r75, %r26;
	and.b32  	%r76, %r71, %r75;
	and.b32  	%r77, %r74, %r26;
	or.b32  	%r78, %r77, %r76;
	st.global.u32 	[%rd8+12], %r78;
$L__BB0_2:
	ret;

}


// ===== COMPILED SASS (sm_100) =====

	.target	sm_100

	.elftype	@"ET_EXEC"


//--------------------- .note.nv.tkinfo           --------------------------
	.section	.note.nv.tkinfo,"",@"SHT_NOTE"
	.sectionflags	@"SHF_NOTE_NV_TKINFO"
	.tkinfo
        /*0018*/ 	.word	0x00000002
        /*0030*/ 	.string	""
        /*0030*/ 	.string	"ptxas"
        /*0030*/ 	.string	"Cuda compilation tools, release 13.0, V13.0.88"
        /*0030*/ 	.string	"Build cuda_13.0.r13.0/compiler.36424714_0"
        /*0030*/ 	.string	"-arch sm_100 -m 64 "



//--------------------- .note.nv.cuinfo           --------------------------
	.section	.note.nv.cuinfo,"",@"SHT_NOTE"
	.sectionflags	@"SHF_NOTE_NV_CUINFO"
        /*0018*/ 	.short	0x0002
        /*001a*/ 	.short	0x0064
        /*001c*/ 	.short	0x0082
	.zero		2


//--------------------- .nv.info                  --------------------------
	.section	.nv.info,"",@"SHT_CUDA_INFO"
	.align	4


	//----- nvinfo : EIATTR_REGCOUNT
	.align		4
        /*0000*/ 	.byte	0x04, 0x2f
        /*0002*/ 	.short	(.L_1 - .L_0)
	.align		4
.L_0:
        /*0004*/ 	.word	index@(_Z18test_decode_kernelPjPai)
        /*0008*/ 	.word	0x00000011


	//----- nvinfo : EIATTR_FRAME_SIZE
	.align		4
.L_1:
        /*000c*/ 	.byte	0x04, 0x11
        /*000e*/ 	.short	(.L_3 - .L_2)
	.align		4
.L_2:
        /*0010*/ 	.word	index@(_Z18test_decode_kernelPjPai)
        /*0014*/ 	.word	0x00000000


	//----- nvinfo : EIATTR_MIN_STACK_SIZE
	.align		4
.L_3:
        /*0018*/ 	.byte	0x04, 0x12
        /*001a*/ 	.short	(.L_5 - .L_4)
	.align		4
.L_4:
        /*001c*/ 	.word	index@(_Z18test_decode_kernelPjPai)
        /*0020*/ 	.word	0x00000000
.L_5:


//--------------------- .nv.compat                --------------------------
	.section	.nv.compat,"",@"SHT_CUDA_COMPAT_INFO"
	.align	4
        /*0000*/ 	.byte	0x02, 0x09, 0x00, 0x00, 0x02, 0x02, 0x01, 0x00, 0x02, 0x05, 0x05, 0x00, 0x03, 0x07, 0x01, 0x01
        /*0010*/ 	.byte	0x02, 0x03, 0x00, 0x00, 0x02, 0x06, 0x01, 0x00, 0x04, 0x0b, 0x08, 0x00, 0x09, 0x00, 0x00, 0x00
        /*0020*/ 	.byte	0x00, 0x00, 0x00, 0x00


//--------------------- .nv.info._Z18test_decode_kernelPjPai --------------------------
	.section	.nv.info._Z18test_decode_kernelPjPai,"",@"SHT_CUDA_INFO"
	.sectionflags	@""
	.align	4


	//----- nvinfo : EIATTR_CUDA_API_VERSION
	.align		4
        /*0000*/ 	.byte	0x04, 0x37
        /*0002*/ 	.short	(.L_7 - .L_6)
.L_6:
        /*0004*/ 	.word	0x00000082


	//----- nvinfo : EIATTR_KPARAM_INFO
	.align		4
.L_7:
        /*0008*/ 	.byte	0x04, 0x17
        /*000a*/ 	.short	(.L_9 - .L_8)
.L_8:
        /*000c*/ 	.word	0x00000000
        /*0010*/ 	.short	0x0002
        /*0012*/ 	.short	0x0010
        /*0014*/ 	.byte	0x00, 0xf0, 0x11, 0x00


	//----- nvinfo : EIATTR_KPARAM_INFO
	.align		4
.L_9:
        /*0018*/ 	.byte	0x04, 0x17
        /*001a*/ 	.short	(.L_11 - .L_10)
.L_10:
        /*001c*/ 	.word	0x00000000
        /*0020*/ 	.short	0x0001
        /*0022*/ 	.short	0x0008
        /*0024*/ 	.byte	0x00, 0xf5, 0x21, 0x00


	//----- nvinfo : EIATTR_KPARAM_INFO
	.align		4
.L_11:
        /*0028*/ 	.byte	0x04, 0x17
        /*002a*/ 	.short	(.L_13 - .L_12)
.L_12:
        /*002c*/ 	.word	0x00000000
        /*0030*/ 	.short	0x0000
        /*0032*/ 	.short	0x0000
        /*0034*/ 	.byte	0x00, 0xf5, 0x21, 0x00


	//----- nvinfo : EIATTR_SPARSE_MMA_MASK
	.align		4
.L_13:
        /*0038*/ 	.byte	0x03, 0x50
        /*003a*/ 	.short	0x0000


	//----- nvinfo : EIATTR_MAXREG_COUNT
	.align		4
        /*003c*/ 	.byte	0x03, 0x1b
        /*003e*/ 	.short	0x00ff


	//----- nvinfo : EIATTR_MERCURY_ISA_VERSION
	.align		4
        /*0040*/ 	.byte	0x03, 0x5f
        /*0042*/ 	.short	0x0101


	//----- nvinfo : EIATTR_VRC_CTA_INIT_COUNT
	.align		4
        /*0044*/ 	.byte	0x02, 0x4a
	.zero		1
	.zero		1


	//----- nvinfo : EIATTR_EXIT_INSTR_OFFSETS
	.align		4
        /*0048*/ 	.byte	0x04, 0x1c
        /*004a*/ 	.short	(.L_15 - .L_14)


	//   ....[0]....
.L_14:
        /*004c*/ 	.word	0x00000070


	//   ....[1]....
        /*0050*/ 	.word	0x000003b0


	//----- nvinfo : EIATTR_CBANK_PARAM_SIZE
	.align		4
.L_15:
        /*0054*/ 	.byte	0x03, 0x19
        /*0056*/ 	.short	0x0014


	//----- nvinfo : EIATTR_PARAM_CBANK
	.align		4
        /*0058*/ 	.byte	0x04, 0x0a
        /*005a*/ 	.short	(.L_17 - .L_16)
	.align		4
.L_16:
        /*005c*/ 	.word	index@(.nv.constant0._Z18test_decode_kernelPjPai)
        /*0060*/ 	.short	0x0380
        /*0062*/ 	.short	0x0014


	//----- nvinfo : EIATTR_SW_WAR
	.align		4
.L_17:
        /*0064*/ 	.byte	0x04, 0x36
        /*0066*/ 	.short	(.L_19 - .L_18)
.L_18:
        /*0068*/ 	.word	0x00000008
.L_19:


//--------------------- .nv.callgraph             --------------------------
	.section	.nv.callgraph,"",@"SHT_CUDA_CALLGRAPH"
	.align	4
	.sectionentsize	8
	.align		4
        /*0000*/ 	.word	0x00000000
	.align		4
        /*0004*/ 	.word	0xffffffff
	.align		4
        /*0008*/ 	.word	0x00000000
	.align		4
        /*000c*/ 	.word	0xfffffffe
	.align		4
        /*0010*/ 	.word	0x00000000
	.align		4
        /*0014*/ 	.word	0xfffffffd
	.align		4
        /*0018*/ 	.word	0x00000000
	.align		4
        /*001c*/ 	.word	0xfffffffc


//--------------------- .text._Z18test_decode_kernelPjPai --------------------------
	.section	.text._Z18test_decode_kernelPjPai,"ax",@progbits
	.align	128
        .global         _Z18test_decode_kernelPjPai
        .type           _Z18test_decode_kernelPjPai,@function
        .size           _Z18test_decode_kernelPjPai,(.L_x_1 - _Z18test_decode_kernelPjPai)
        .other          _Z18test_decode_kernelPjPai,@"STO_CUDA_ENTRY STV_DEFAULT"
_Z18test_decode_kernelPjPai:
.text._Z18test_decode_kernelPjPai:
[----:B------:R-:W-:Y:S01]  /*0000*/  LDC R1, c[0x0][0x37c] ;  /* 0x0000df00ff017b82 */ /* 0x000fe20000000800 */
[----:B------:R-:W0:Y:S07]  /*0010*/  S2R R0, SR_TID.X ;  /* 0x0000000000007919 */ /* 0x000e2e0000002100 */
[----:B------:R-:W0:Y:S01]  /*0020*/  S2UR UR4, SR_CTAID.X ;  /* 0x00000000000479c3 */ /* 0x000e220000002500 */
[----:B------:R-:W1:Y:S07]  /*0030*/  LDCU UR5, c[0x0][0x390] ;  /* 0x00007200ff0577ac */ /* 0x000e6e0008000800 */
[----:B------:R-:W0:Y:S02]  /*0040*/  LDC R3, c[0x0][0x360] ;  /* 0x0000d800ff037b82 */ /* 0x000e240000000800 */
[----:B0-----:R-:W-:-:S05]  /*0050*/  IMAD R3, R3, UR4, R0 ;  /* 0x0000000403037c24 */ /* 0x001fca000f8e0200 */
[----:B-1----:R-:W-:-:S13]  /*0060*/  ISETP.GE.AND P0, PT, R3, UR5, PT ;  /* 0x0000000503007c0c */ /* 0x002fda000bf06270 */
[----:B------:R-:W-:Y:S05]  /*0070*/  @P0 EXIT ;  /* 0x000000000000094d */ /* 0x000fea0003800000 */
[----:B------:R-:W0:Y:S01]  /*0080*/  LDC.64 R4, c[0x0][0x380] ;  /* 0x0000e000ff047b82 */ /* 0x000e220000000a00 */
[----:B------:R-:W1:Y:S01]  /*0090*/  LDCU.64 UR4, c[0x0][0x358] ;  /* 0x00006b00ff0477ac */ /* 0x000e620008000a00 */
[----:B------:R-:W2:Y:S01]  /*00a0*/  LDCU.64 UR6, c[0x0][0x388] ;  /* 0x00007100ff0677ac */ /* 0x000ea20008000a00 */
[----:B0-----:R-:W-:-:S06]  /*00b0*/  IMAD.WIDE R4, R3, 0x4, R4 ;  /* 0x0000000403047825 */ /* 0x001fcc00078e0204 */
[----:B-1----:R-:W3:Y:S01]  /*00c0*/  LDG.E R4, desc[UR4][R4.64] ;  /* 0x0000000404047981 */ /* 0x002ee2000c1e1900 */
[----:B------:R-:W-:-:S05]  /*00d0*/  IMAD.SHL.U32 R3, R3, 0x10, RZ ;  /* 0x0000001003037824 */ /* 0x000fca00078e00ff */
[----:B--2---:R-:W-:-:S04]  /*00e0*/  IADD3 R2, P0, PT, R3, UR6, RZ ;  /* 0x0000000603027c10 */ /* 0x004fc8000ff1e0ff */
[----:B------:R-:W-:Y:S02]  /*00f0*/  LEA.HI.X.SX32 R3, R3, UR7, 0x1, P0 ;  /* 0x0000000703037c11 */ /* 0x000fe400080f0eff */
[--C-:B---3--:R-:W-:Y:S02]  /*0100*/  SHF.R.U32.HI R0, RZ, 0x2, R4.reuse ;  /* 0x00000002ff007819 */ /* 0x108fe40000011604 */
[--C-:B------:R-:W-:Y:S02]  /*0110*/  SHF.R.U32.HI R6, RZ, 0x4, R4.reuse ;  /* 0x00000004ff067819 */ /* 0x100fe40000011604 */
[----:B------:R-:W-:Y:S02]  /*0120*/  SHF.R.U32.HI R8, RZ, 0x6, R4 ;  /* 0x00000006ff087819 */ /* 0x000fe40000011604 */
[----:B------:R-:W-:Y:S02]  /*0130*/  LOP3.LUT R7, R4, 0x3030303, RZ, 0xea, !PT ;  /* 0x0303030304077812 */ /* 0x000fe400078eeaff */
[----:B------:R-:W-:-:S02]  /*0140*/  LOP3.LUT R9, R0, 0x3030303, RZ, 0xea, !PT ;  /* 0x0303030300097812 */ /* 0x000fc400078eeaff */
[----:B------:R-:W-:Y:S02]  /*0150*/  LOP3.LUT R11, R6, 0x3030303, RZ, 0xea, !PT ;  /* 0x03030303060b7812 */ /* 0x000fe400078eeaff */
[----:B------:R-:W-:Y:S02]  /*0160*/  LOP3.LUT R13, R8, 0x3030303, RZ, 0xea, !PT ;  /* 0x03030303080d7812 */ /* 0x000fe400078eeaff */
[----:B------:R-:W-:Y:S02]  /*0170*/  LOP3.LUT R0, R7, 0x80808080, RZ, 0xfc, !PT ;  /* 0x8080808007007812 */ /* 0x000fe400078efcff */
[----:B------:R-:W-:Y:S02]  /*0180*/  LOP3.LUT R10, R9, 0x80808080, RZ, 0xfc, !PT ;  /* 0x80808080090a7812 */ /* 0x000fe400078efcff */
[----:B------:R-:W-:Y:S01]  /*0190*/  LOP3.LUT R12, R11, 0x80808080, RZ, 0xfc, !PT ;  /* 0x808080800b0c7812 */ /* 0x000fe200078efcff */
[----:B------:R-:W-:Y:S01]  /*01a0*/  VIADD R8, R0, 0xfdfdfdfe ;  /* 0xfdfdfdfe00087836 */ /* 0x000fe20000000000 */
[----:B------:R-:W-:Y:S01]  /*01b0*/  LOP3.LUT R14, R13, 0x80808080, RZ, 0xfc, !PT ;  /* 0x808080800d0e7812 */ /* 0x000fe200078efcff */
[----:B------:R-:W-:Y:S01]  /*01c0*/  VIADD R10, R10, 0xfdfdfdfe ;  /* 0xfdfdfdfe0a0a7836 */ /* 0x000fe20000000000 */
[----:B------:R-:W-:Y:S01]  /*01d0*/  PRMT R6, R7, 0xba98, RZ ;  /* 0x0000ba9807067816 */ /* 0x000fe200000000ff */
[----:B------:R-:W-:Y:S01]  /*01e0*/  VIADD R12, R12, 0xfdfdfdfe ;  /* 0xfdfdfdfe0c0c7836 */ /* 0x000fe20000000000 */
[----:B------:R-:W-:Y:S01]  /*01f0*/  LOP3.LUT R8, R8, 0x80808080, R7, 0xb4, !PT ;  /* 0x8080808008087812 */ /* 0x000fe200078eb407 */
[----:B------:R-:W-:Y:S01]  /*0200*/  VIADD R14, R14, 0xfdfdfdfe ;  /* 0xfdfdfdfe0e0e7836 */ /* 0x000fe20000000000 */
[----:B------:R-:W-:-:S02]  /*0210*/  LOP3.LUT R10, R10, 0x80808080, R9, 0xb4, !PT ;  /* 0x808080800a0a7812 */ /* 0x000fc400078eb409 */
[----:B------:R-:W-:Y:S02]  /*0220*/  LOP3.LUT R12, R12, 0x80808080, R11, 0xb4, !PT ;  /* 0x808080800c0c7812 */ /* 0x000fe400078eb40b */
[----:B------:R-:W-:Y:S02]  /*0230*/  LOP3.LUT R14, R14, 0x80808080, R13, 0xb4, !PT ;  /* 0x808080800e0e7812 */ /* 0x000fe400078eb40d */
[----:B------:R-:W-:Y:S02]  /*0240*/  PRMT R5, R9, 0xba98, RZ ;  /* 0x0000ba9809057816 */ /* 0x000fe400000000ff */
[----:B------:R-:W-:Y:S02]  /*0250*/  PRMT R4, R11, 0xba98, RZ ;  /* 0x0000ba980b047816 */ /* 0x000fe400000000ff */
[----:B------:R-:W-:Y:S02]  /*0260*/  PRMT R0, R13, 0xba98, RZ ;  /* 0x0000ba980d007816 */ /* 0x000fe400000000ff */
[----:B------:R-:W-:-:S02]  /*0270*/  LOP3.LUT R7, R7, 0x2020202, R8, 0x18, !PT ;  /* 0x0202020207077812 */ /* 0x000fc400078e1808 */
[----:B------:R-:W-:Y:S02]  /*0280*/  LOP3.LUT R9, R9, 0x2020202, R10, 0x18, !PT ;  /* 0x0202020209097812 */ /* 0x000fe400078e180a */
[----:B------:R-:W-:Y:S02]  /*0290*/  LOP3.LUT R11, R11, 0x2020202, R12, 0x18, !PT ;  /* 0x020202020b0b7812 */ /* 0x000fe400078e180c */
[----:B------:R-:W-:Y:S02]  /*02a0*/  LOP3.LUT R13, R13, 0x2020202, R14, 0x18, !PT ;  /* 0x020202020d0d7812 */ /* 0x000fe400078e180e */
[----:B------:R-:W-:Y:S02]  /*02b0*/  PRMT R7, R7, 0xba98, RZ ;  /* 0x0000ba9807077816 */ /* 0x000fe400000000ff */
[----:B------:R-:W-:Y:S02]  /*02c0*/  PRMT R9, R9, 0xba98, RZ ;  /* 0x0000ba9809097816 */ /* 0x000fe400000000ff */
[----:B------:R-:W-:-:S02]  /*02d0*/  PRMT R11, R11, 0xba98, RZ ;  /* 0x0000ba980b0b7816 */ /* 0x000fc400000000ff */
[----:B------:R-:W-:Y:S02]  /*02e0*/  PRMT R13, R13, 0xba98, RZ ;  /* 0x0000ba980d0d7816 */ /* 0x000fe400000000ff */
[----:B------:R-:W-:Y:S02]  /*02f0*/  LOP3.LUT R6, R7, 0x7f7f7f7f, R6, 0x60, !PT ;  /* 0x7f7f7f7f07067812 */ /* 0x000fe400078e6006 */
[----:B------:R-:W-:Y:S02]  /*0300*/  LOP3.LUT R5, R9, 0x7f7f7f7f, R5, 0x60, !PT ;  /* 0x7f7f7f7f09057812 */ /* 0x000fe400078e6005 */
[----:B------:R-:W-:Y:S02]  /*0310*/  LOP3.LUT R4, R11, 0x7f7f7f7f, R4, 0x60, !PT ;  /* 0x7f7f7f7f0b047812 */ /* 0x000fe400078e6004 */
[----:B------:R-:W-:Y:S02]  /*0320*/  LOP3.LUT R0, R13, 0x7f7f7f7f, R0, 0x60, !PT ;  /* 0x7f7f7f7f0d007812 */ /* 0x000fe400078e6000 */
[----:B------:R-:W-:-:S02]  /*0330*/  LOP3.LUT R7, R6, R8, R7, 0xf4, !PT ;  /* 0x0000000806077212 */ /* 0x000fc400078ef407 */
[----:B------:R-:W-:Y:S02]  /*0340*/  LOP3.LUT R5, R5, R10, R9, 0xf4, !PT ;  /* 0x0000000a05057212 */ /* 0x000fe400078ef409 */
[----:B------:R-:W-:Y:S01]  /*0350*/  LOP3.LUT R11, R4, R12, R11, 0xf4, !PT ;  /* 0x0000000c040b7212 */ /* 0x000fe200078ef40b */
[----:B------:R-:W-:Y:S01]  /*0360*/  STG.E desc[UR4][R2.64], R7 ;  /* 0x0000000702007986 */ /* 0x000fe2000c101904 */
[----:B------:R-:W-:-:S03]  /*0370*/  LOP3.LUT R13, R0, R14, R13, 0xf4, !PT ;  /* 0x0000000e000d7212 */ /* 0x000fc600078ef40d */
[----:B------:R-:W-:Y:S04]  /*0380*/  STG.E desc[UR4][R2.64+0x4], R5 ;  /* 0x0000040502007986 */ /* 0x000fe8000c101904 */
[----:B------:R-:W-:Y:S04]  /*0390*/  STG.E desc[UR4][R2.64+0x8], R11 ;  /* 0x0000080b02007986 */ /* 0x000fe8000c101904 */
[----:B------:R-:W-:Y:S01]  /*03a0*/  STG.E desc[UR4][R2.64+0xc], R13 ;  /* 0x00000c0d02007986 */ /* 0x000fe2000c101904 */
[----:B------:R-:W-:Y:S05]  /*03b0*/  EXIT ;  /* 0x000000000000794d */ /* 0x000fea0003800000 */
.L_x_0:
[----:B------:R-:W-:-:S00]  /*03c0*/  BRA `(.L_x_0) ;  /* 0xfffffffc00fc7947 */ /* 0x000fc0000383ffff */
[----:B------:R-:W-:-:S00]  /*03d0*/  NOP ;  /* 0x0000000000007918 */ /* 0x000fc00000000000 */
        /* <DEDUP_REMOVED lines=10> */
.L_x_1:


//--------------------- .nv.shared.reserved.0     --------------------------
	.section	.nv.shared.reserved.0,"aw",@nobits
	.weak		__nv_reservedSMEM_offset_0_alias
	.size		__nv_reservedSMEM_offset_0_alias, 0, 64
	.other		__nv_reservedSMEM_offset_0_alias,@"STO_CUDA_RESERVED_SHARED STV_DEFAULT"
__nv_reservedSMEM_offset_0_alias:
	.zero		0
	.zero		64


//--------------------- .nv.constant0._Z18test_decode_kernelPjPai --------------------------
	.section	.nv.constant0._Z18test_decode_kernelPjPai,"a",@progbits
	.sectionflags	@""
	.align	4
.nv.constant0._Z18test_decode_kernelPjPai:
	.zero		916


//--------------------- SYMBOLS --------------------------

	.type		.nv.reservedSmem.offset0,@object
	.size		.nv.reservedSmem.offset0,0x4
